//
// Generated by NVIDIA NVVM Compiler
//
// Compiler Build ID: CL-36424714
// Cuda compilation tools, release 13.0, V13.0.88
// Based on NVVM 20.0.0
//

.version 9.0
.target sm_100
.address_size 64

	// .globl	_Z20jointZeroCountKernelPKfiiPi

.visible .entry _Z20jointZeroCountKernelPKfiiPi(
	.param .u64 .ptr .align 1 _Z20jointZeroCountKernelPKfiiPi_param_0,
	.param .u32 _Z20jointZeroCountKernelPKfiiPi_param_1,
	.param .u32 _Z20jointZeroCountKernelPKfiiPi_param_2,
	.param .u64 .ptr .align 1 _Z20jointZeroCountKernelPKfiiPi_param_3
)
{
	.reg .pred 	%p<17>;
	.reg .b32 	%r<86>;
	.reg .b32 	%f<17>;
	.reg .b64 	%rd<21>;

	ld.param.u64 	%rd1, [_Z20jointZeroCountKernelPKfiiPi_param_0];
	ld.param.u32 	%r34, [_Z20jointZeroCountKernelPKfiiPi_param_1];
	ld.param.u32 	%r35, [_Z20jointZeroCountKernelPKfiiPi_param_2];
	ld.param.u64 	%rd2, [_Z20jointZeroCountKernelPKfiiPi_param_3];
	mov.u32 	%r36, %ctaid.x;
	mov.u32 	%r37, %ntid.x;
	mul.lo.s32 	%r1, %r36, %r37;
	mov.u32 	%r2, %tid.x;
	add.s32 	%r3, %r1, %r2;
	add.s32 	%r38, %r35, -1;
	mul.lo.s32 	%r39, %r38, %r35;
	shr.u32 	%r40, %r39, 31;
	add.s32 	%r41, %r39, %r40;
	shr.s32 	%r42, %r41, 1;
	setp.ge.s32 	%p1, %r3, %r42;
	@%p1 bra 	$L__BB0_9;
	cvt.rn.f32.s32 	%f1, %r3;
	fma.rn.f32 	%f2, %f1, 0f41000000, 0f3F800000;
	sqrt.rn.f32 	%f3, %f2;
	add.f32 	%f4, %f3, 0f3F800000;
	mul.f32 	%f5, %f4, 0f3F000000;
	cvt.rmi.f32.f32 	%f6, %f5;
	cvt.rzi.s32.f32 	%r4, %f6;
	add.s32 	%r44, %r4, -1;
	mul.lo.s32 	%r45, %r44, %r4;
	shr.u32 	%r46, %r45, 31;
	add.s32 	%r47, %r45, %r46;
	shr.s32 	%r48, %r47, 1;
	neg.s32 	%r5, %r48;
	setp.lt.s32 	%p2, %r34, 1;
	mov.b32 	%r85, 0;
	@%p2 bra 	$L__BB0_8;
	and.b32  	%r6, %r34, 3;
	setp.lt.u32 	%p3, %r34, 4;
	mov.b32 	%r79, 0;
	mov.u32 	%r85, %r79;
	@%p3 bra 	$L__BB0_5;
	and.b32  	%r79, %r34, 2147483644;
	neg.s32 	%r76, %r79;
	add.s32 	%r52, %r2, %r5;
	add.s32 	%r75, %r52, %r1;
	shl.b32 	%r10, %r35, 2;
	mov.b32 	%r85, 0;
	mul.wide.s32 	%rd13, %r35, 4;
	mov.u32 	%r74, %r4;
$L__BB0_4:
	mul.wide.s32 	%rd11, %r74, 4;
	add.s64 	%rd3, %rd1, %rd11;
	// begin inline asm
	ld.global.nc.f32 %f7, [%rd3];
	// end inline asm
	mul.wide.s32 	%rd12, %r75, 4;
	add.s64 	%rd4, %rd1, %rd12;
	// begin inline asm
	ld.global.nc.f32 %f8, [%rd4];
	// end inline asm
	setp.eq.f32 	%p4, %f7, 0f00000000;
	selp.u32 	%r53, 1, 0, %p4;
	setp.eq.f32 	%p5, %f8, 0f00000000;
	selp.u32 	%r54, 1, 0, %p5;
	add.s32 	%r55, %r85, %r53;
	add.s32 	%r56, %r55, %r54;
	add.s64 	%rd5, %rd3, %rd13;
	// begin inline asm
	ld.global.nc.f32 %f9, [%rd5];
	// end inline asm
	add.s64 	%rd6, %rd4, %rd13;
	// begin inline asm
	ld.global.nc.f32 %f10, [%rd6];
	// end inline asm
	setp.eq.f32 	%p6, %f9, 0f00000000;
	selp.u32 	%r57, 1, 0, %p6;
	setp.eq.f32 	%p7, %f10, 0f00000000;
	selp.u32 	%r58, 1, 0, %p7;
	add.s32 	%r59, %r56, %r57;
	add.s32 	%r60, %r59, %r58;
	add.s64 	%rd7, %rd5, %rd13;
	// begin inline asm
	ld.global.nc.f32 %f11, [%rd7];
	// end inline asm
	add.s64 	%rd8, %rd6, %rd13;
	// begin inline asm
	ld.global.nc.f32 %f12, [%rd8];
	// end inline asm
	setp.eq.f32 	%p8, %f11, 0f00000000;
	selp.u32 	%r61, 1, 0, %p8;
	setp.eq.f32 	%p9, %f12, 0f00000000;
	selp.u32 	%r62, 1, 0, %p9;
	add.s32 	%r63, %r60, %r61;
	add.s32 	%r64, %r63, %r62;
	add.s64 	%rd9, %rd7, %rd13;
	// begin inline asm
	ld.global.nc.f32 %f13, [%rd9];
	// end inline asm
	add.s64 	%rd10, %rd8, %rd13;
	// begin inline asm
	ld.global.nc.f32 %f14, [%rd10];
	// end inline asm
	setp.eq.f32 	%p10, %f13, 0f00000000;
	selp.u32 	%r65, 1, 0, %p10;
	setp.eq.f32 	%p11, %f14, 0f00000000;
	selp.u32 	%r66, 1, 0, %p11;
	add.s32 	%r67, %r64, %r65;
	add.s32 	%r85, %r67, %r66;
	add.s32 	%r76, %r76, 4;
	add.s32 	%r75, %r75, %r10;
	add.s32 	%r74, %r74, %r10;
	setp.ne.s32 	%p12, %r76, 0;
	@%p12 bra 	$L__BB0_4;
$L__BB0_5:
	setp.eq.s32 	%p13, %r6, 0;
	@%p13 bra 	$L__BB0_8;
	add.s32 	%r68, %r2, %r5;
	add.s32 	%r69, %r68, %r1;
	mul.lo.s32 	%r70, %r79, %r35;
	add.s32 	%r83, %r69, %r70;
	add.s32 	%r82, %r4, %r70;
	neg.s32 	%r81, %r6;
$L__BB0_7:
	.pragma "nounroll";
	mul.wide.s32 	%rd16, %r82, 4;
	add.s64 	%rd14, %rd1, %rd16;
	// begin inline asm
	ld.global.nc.f32 %f15, [%rd14];
	// end inline asm
	mul.wide.s32 	%rd17, %r83, 4;
	add.s64 	%rd15, %rd1, %rd17;
	// begin inline asm
	ld.global.nc.f32 %f16, [%rd15];
	// end inline asm
	setp.eq.f32 	%p14, %f15, 0f00000000;
	selp.u32 	%r71, 1, 0, %p14;
	setp.eq.f32 	%p15, %f16, 0f00000000;
	selp.u32 	%r72, 1, 0, %p15;
	add.s32 	%r73, %r85, %r71;
	add.s32 	%r85, %r73, %r72;
	add.s32 	%r83, %r83, %r35;
	add.s32 	%r82, %r82, %r35;
	add.s32 	%r81, %r81, 1;
	setp.ne.s32 	%p16, %r81, 0;
	@%p16 bra 	$L__BB0_7;
$L__BB0_8:
	cvta.to.global.u64 	%rd18, %rd2;
	mul.wide.s32 	%rd19, %r3, 4;
	add.s64 	%rd20, %rd18, %rd19;
	st.global.u32 	[%rd20], %r85;
$L__BB0_9:
	ret;

}


// ===== COMPILED SASS (sm_100) =====

	.target	sm_100

	.elftype	@"ET_EXEC"


//--------------------- .note.nv.tkinfo           --------------------------
	.section	.note.nv.tkinfo,"",@"SHT_NOTE"
	.sectionflags	@"SHF_NOTE_NV_TKINFO"
	.tkinfo
        /*0018*/ 	.word	0x00000002
        /*0030*/ 	.string	""
        /*0030*/ 	.string	"ptxas"
        /*0030*/ 	.string	"Cuda compilation tools, release 13.0, V13.0.88"
        /*0030*/ 	.string	"Build cuda_13.0.r13.0/compiler.36424714_0"
        /*0030*/ 	.string	"-arch sm_100 -m 64 "



//--------------------- .note.nv.cuinfo           --------------------------
	.section	.note.nv.cuinfo,"",@"SHT_NOTE"
	.sectionflags	@"SHF_NOTE_NV_CUINFO"
        /*0018*/ 	.short	0x0002
        /*001a*/ 	.short	0x0064
        /*001c*/ 	.short	0x0082
	.zero		2


//--------------------- .nv.info                  --------------------------
	.section	.nv.info,"",@"SHT_CUDA_INFO"
	.align	4


	//----- nvinfo : EIATTR_REGCOUNT
	.align		4
        /*0000*/ 	.byte	0x04, 0x2f
        /*0002*/ 	.short	(.L_1 - .L_0)
	.align		4
.L_0:
        /*0004*/ 	.word	index@(_Z20jointZeroCountKernelPKfiiPi)
        /*0008*/ 	.word	0x00000020


	//----- nvinfo : EIATTR_FRAME_SIZE
	.align		4
.L_1:
        /*000c*/ 	.byte	0x04, 0x11
        /*000e*/ 	.short	(.L_3 - .L_2)
	.align		4
.L_2:
        /*0010*/ 	.word	index@($__internal_0_$__cuda_sm20_sqrt_rn_f32_slowpath)
        /*0014*/ 	.word	0x00000000


	//----- nvinfo : EIATTR_FRAME_SIZE
	.align		4
.L_3:
        /*0018*/ 	.byte	0x04, 0x11
        /*001a*/ 	.short	(.L_5 - .L_4)
	.align		4
.L_4:
        /*001c*/ 	.word	index@(_Z20jointZeroCountKernelPKfiiPi)
        /*0020*/ 	.word	0x00000000


	//----- nvinfo : EIATTR_MIN_STACK_SIZE
	.align		4
.L_5:
        /*0024*/ 	.byte	0x04, 0x12
        /*0026*/ 	.short	(.L_7 - .L_6)
	.align		4
.L_6:
        /*0028*/ 	.word	index@(_Z20jointZeroCountKernelPKfiiPi)
        /*002c*/ 	.word	0x00000000
.L_7:


//--------------------- .nv.compat                --------------------------
	.section	.nv.compat,"",@"SHT_CUDA_COMPAT_INFO"
	.align	4
        /*0000*/ 	.byte	0x02, 0x09, 0x00, 0x00, 0x02, 0x02, 0x01, 0x00, 0x02, 0x05, 0x05, 0x00, 0x03, 0x07, 0x01, 0x01
        /*0010*/ 	.byte	0x02, 0x03, 0x00, 0x00, 0x02, 0x06, 0x01, 0x00, 0x04, 0x0b, 0x08, 0x00, 0x01, 0x00, 0x00, 0x00
        /*0020*/ 	.byte	0x00, 0x00, 0x00, 0x00


//--------------------- .nv.info._Z20jointZeroCountKernelPKfiiPi --------------------------
	.section	.nv.info._Z20jointZeroCountKernelPKfiiPi,"",@"SHT_CUDA_INFO"
	.sectionflags	@""
	.align	4


	//----- nvinfo : EIATTR_CUDA_API_VERSION
	.align		4
        /*0000*/ 	.byte	0x04, 0x37
        /*0002*/ 	.short	(.L_9 - .L_8)
.L_8:
        /*0004*/ 	.word	0x00000082


	//----- nvinfo : EIATTR_KPARAM_INFO
	.align		4
.L_9:
        /*0008*/ 	.byte	0x04, 0x17
        /*000a*/ 	.short	(.L_11 - .L_10)
.L_10:
        /*000c*/ 	.word	0x00000000
        /*0010*/ 	.short	0x0003
        /*0012*/ 	.short	0x0010
        /*0014*/ 	.byte	0x00, 0xf5, 0x21, 0x00


	//----- nvinfo : EIATTR_KPARAM_INFO
	.align		4
.L_11:
        /*0018*/ 	.byte	0x04, 0x17
        /*001a*/ 	.short	(.L_13 - .L_12)
.L_12:
        /*001c*/ 	.word	0x00000000
        /*0020*/ 	.short	0x0002
        /*0022*/ 	.short	0x000c
        /*0024*/ 	.byte	0x00, 0xf0, 0x11, 0x00


	//----- nvinfo : EIATTR_KPARAM_INFO
	.align		4
.L_13:
        /*0028*/ 	.byte	0x04, 0x17
        /*002a*/ 	.short	(.L_15 - .L_14)
.L_14:
        /*002c*/ 	.word	0x00000000
        /*0030*/ 	.short	0x0001
        /*0032*/ 	.short	0x0008
        /*0034*/ 	.byte	0x00, 0xf0, 0x11, 0x00


	//----- nvinfo : EIATTR_KPARAM_INFO
	.align		4
.L_15:
        /*0038*/ 	.byte	0x04, 0x17
        /*003a*/ 	.short	(.L_17 - .L_16)
.L_16:
        /*003c*/ 	.word	0x00000000
        /*0040*/ 	.short	0x0000
        /*0042*/ 	.short	0x0000
        /*0044*/ 	.byte	0x00, 0xf5, 0x21, 0x00


	//----- nvinfo : EIATTR_SPARSE_MMA_MASK
	.align		4
.L_17:
        /*0048*/ 	.byte	0x03, 0x50
        /*004a*/ 	.short	0x0000


	//----- nvinfo : EIATTR_MAXREG_COUNT
	.align		4
        /*004c*/ 	.byte	0x03, 0x1b
        /*004e*/ 	.short	0x00ff


	//----- nvinfo : EIATTR_MERCURY_ISA_VERSION
	.align		4
        /*0050*/ 	.byte	0x03, 0x5f
        /*0052*/ 	.short	0x0101


	//----- nvinfo : EIATTR_VRC_CTA_INIT_COUNT
	.align		4
        /*0054*/ 	.byte	0x02, 0x4a
	.zero		1
	.zero		1


	//----- nvinfo : EIATTR_EXIT_INSTR_OFFSETS
	.align		4
        /*0058*/ 	.byte	0x04, 0x1c
        /*005a*/ 	.short	(.L_19 - .L_18)


	//   ....[0]....
.L_18:
        /*005c*/ 	.word	0x000000c0


	//   ....[1]....
        /*0060*/ 	.word	0x000018d0


	//----- nvinfo : EIATTR_CRS_STACK_SIZE
	.align		4
.L_19:
        /*0064*/ 	.byte	0x04, 0x1e
        /*0066*/ 	.short	(.L_21 - .L_20)
.L_20:
        /*0068*/ 	.word	0x00000000


	//----- nvinfo : EIATTR_CBANK_PARAM_SIZE
	.align		4
.L_21:
        /*006c*/ 	.byte	0x03, 0x19
        /*006e*/ 	.short	0x0018


	//----- nvinfo : EIATTR_PARAM_CBANK
	.align		4
        /*0070*/ 	.byte	0x04, 0x0a
        /*0072*/ 	.short	(.L_23 - .L_22)
	.align		4
.L_22:
        /*0074*/ 	.word	index@(.nv.constant0._Z20jointZeroCountKernelPKfiiPi)
        /*0078*/ 	.short	0x0380
        /*007a*/ 	.short	0x0018


	//----- nvinfo : EIATTR_SW_WAR
	.align		4
.L_23:
        /*007c*/ 	.byte	0x04, 0x36
        /*007e*/ 	.short	(.L_25 - .L_24)
.L_24:
        /*0080*/ 	.word	0x00000008
.L_25:


//--------------------- .nv.callgraph             --------------------------
	.section	.nv.callgraph,"",@"SHT_CUDA_CALLGRAPH"
	.align	4
	.sectionentsize	8
	.align		4
        /*0000*/ 	.word	0x00000000
	.align		4
        /*0004*/ 	.word	0xffffffff
	.align		4
        /*0008*/ 	.word	0x00000000
	.align		4
        /*000c*/ 	.word	0xfffffffe
	.align		4
        /*0010*/ 	.word	0x00000000
	.align		4
        /*0014*/ 	.word	0xfffffffd
	.align		4
        /*0018*/ 	.word	0x00000000
	.align		4
        /*001c*/ 	.word	0xfffffffc


//--------------------- .text._Z20jointZeroCountKernelPKfiiPi --------------------------
	.section	.text._Z20jointZeroCountKernelPKfiiPi,"ax",@progbits
	.align	128
        .global         _Z20jointZeroCountKernelPKfiiPi
        .type           _Z20jointZeroCountKernelPKfiiPi,@function
        .size           _Z20jointZeroCountKernelPKfiiPi,(.L_x_12 - _Z20jointZeroCountKernelPKfiiPi)
        .other          _Z20jointZeroCountKernelPKfiiPi,@"STO_CUDA_ENTRY STV_DEFAULT"
_Z20jointZeroCountKernelPKfiiPi:
.text._Z20jointZeroCountKernelPKfiiPi:
[----:B------:R-:W-:Y:S01]  /*0000*/  LDC R1, c[0x0][0x37c] ;  /* 0x0000df00ff017b82 */ /* 0x000fe20000000800 */
[----:B------:R-:W0:Y:S01]  /*0010*/  LDCU UR7, c[0x0][0x38c] ;  /* 0x00007180ff0777ac */ /* 0x000e220008000800 */
[----:B------:R-:W1:Y:S06]  /*0020*/  S2R R0, SR_TID.X ;  /* 0x0000000000007919 */ /* 0x000e6c0000002100 */
[----:B------:R-:W2:Y:S01]  /*0030*/  S2UR UR5, SR_CTAID.X ;  /* 0x00000000000579c3 */ /* 0x000ea20000002500 */
[----:B------:R-:W2:Y:S01]  /*0040*/  LDCU UR6, c[0x0][0x360] ;  /* 0x00006c00ff0677ac */ /* 0x000ea20008000800 */
[----:B0-----:R-:W-:-:S04]  /*0050*/  UIADD3 UR4, UPT, UPT, UR7, -0x1, URZ ;  /* 0xffffffff07047890 */ /* 0x001fc8000fffe0ff */
[----:B------:R-:W-:Y:S02]  /*0060*/  UIMAD UR4, UR4, UR7, URZ ;  /* 0x00000007040472a4 */ /* 0x000fe4000f8e02ff */
[----:B--2---:R-:W-:Y:S02]  /*0070*/  UIMAD UR5, UR5, UR6, URZ ;  /* 0x00000006050572a4 */ /* 0x004fe4000f8e02ff */
[----:B------:R-:W-:-:S04]  /*0080*/  ULEA.HI UR4, UR4, UR4, URZ, 0x1 ;  /* 0x0000000404047291 */ /* 0x000fc8000f8f08ff */
[----:B------:R-:W-:Y:S01]  /*0090*/  USHF.R.S32.HI UR4, URZ, 0x1, UR4 ;  /* 0x00000001ff047899 */ /* 0x000fe20008011404 */
[----:B-1----:R-:W-:-:S05]  /*00a0*/  IADD3 R2, PT, PT, R0, UR5, RZ ;  /* 0x0000000500027c10 */ /* 0x002fca000fffe0ff */
[----:B------:R-:W-:-:S13]  /*00b0*/  ISETP.GE.AND P0, PT, R2, UR4, PT ;  /* 0x0000000402007c0c */ /* 0x000fda000bf06270 */
[----:B------:R-:W-:Y:S05]  /*00c0*/  @P0 EXIT ;  /* 0x000000000000094d */ /* 0x000fea0003800000 */
[----:B------:R-:W-:Y:S01]  /*00d0*/  I2FP.F32.S32 R3, R2 ;  /* 0x0000000200037245 */ /* 0x000fe20000201400 */
[----:B------:R-:W-:Y:S01]  /*00e0*/  IMAD.MOV.U32 R4, RZ, RZ, 0x41000000 ;  /* 0x41000000ff047424 */ /* 0x000fe200078e00ff */
[----:B------:R-:W-:Y:S03]  /*00f0*/  BSSY.RECONVERGENT B0, `(.L_x_0) ;  /* 0x000000d000007945 */ /* 0x000fe60003800200 */
[----:B------:R-:W-:-:S04]  /*0100*/  FFMA R3, R3, R4, 1 ;  /* 0x3f80000003037423 */ /* 0x000fc80000000004 */
[----:B------:R0:W1:Y:S01]  /*0110*/  MUFU.RSQ R4, R3 ;  /* 0x0000000300047308 */ /* 0x0000620000001400 */
[----:B------:R-:W-:-:S04]  /*0120*/  IADD3 R5, PT, PT, R3, -0xd000000, RZ ;  /* 0xf300000003057810 */ /* 0x000fc80007ffe0ff */
[----:B------:R-:W-:-:S13]  /*0130*/  ISETP.GT.U32.AND P0, PT, R5, 0x727fffff, PT ;  /* 0x727fffff0500780c */ /* 0x000fda0003f04070 */
[----:B01----:R-:W-:Y:S05]  /*0140*/  @!P0 BRA `(.L_x_1) ;  /* 0x00000000000c8947 */ /* 0x003fea0003800000 */
[----:B------:R-:W-:-:S07]  /*0150*/  MOV R9, 0x170 ;  /* 0x0000017000097802 */ /* 0x000fce0000000f00 */
[----:B------:R-:W-:Y:S05]  /*0160*/  CALL.REL.NOINC `($__internal_0_$__cuda_sm20_sqrt_rn_f32_slowpath) ;  /* 0x0000001400dc7944 */ /* 0x000fea0003c00000 */
[----:B------:R-:W-:Y:S05]  /*0170*/  BRA `(.L_x_2) ;  /* 0x0000000000107947 */ /* 0x000fea0003800000 */
.L_x_1:
[----:B------:R-:W-:Y:S01]  /*0180*/  FMUL.FTZ R6, R3, R4 ;  /* 0x0000000403067220 */ /* 0x000fe20000410000 */
[----:B------:R-:W-:-:S03]  /*0190*/  FMUL.FTZ R4, R4, 0.5 ;  /* 0x3f00000004047820 */ /* 0x000fc60000410000 */
[----:B------:R-:W-:-:S04]  /*01a0*/  FFMA R3, -R6, R6, R3 ;  /* 0x0000000606037223 */ /* 0x000fc80000000103 */
[----:B------:R-:W-:-:S07]  /*01b0*/  FFMA R3, R3, R4, R6 ;  /* 0x0000000403037223 */ /* 0x000fce0000000006 */
.L_x_2:
[----:B------:R-:W-:Y:S05]  /*01c0*/  BSYNC.RECONVERGENT B0 ;  /* 0x0000000000007941 */ /* 0x000fea0003800200 */
.L_x_0:
[----:B------:R-:W-:Y:S01]  /*01d0*/  FADD R3, R3, 1 ;  /* 0x3f80000003037421 */ /* 0x000fe20000000000 */
[----:B------:R-:W0:Y:S01]  /*01e0*/  LDCU UR7, c[0x0][0x388] ;  /* 0x00007100ff0777ac */ /* 0x000e220008000800 */
[----:B------:R-:W-:Y:S02]  /*01f0*/  HFMA2 R18, -RZ, RZ, 0, 0 ;  /* 0x00000000ff127431 */ /* 0x000fe400000001ff */
[----:B------:R-:W-:Y:S01]  /*0200*/  FMUL R3, R3, 0.5 ;  /* 0x3f00000003037820 */ /* 0x000fe20000400000 */
[----:B------:R-:W1:Y:S05]  /*0210*/  LDCU.64 UR8, c[0x0][0x358] ;  /* 0x00006b00ff0877ac */ /* 0x000e6a0008000a00 */
[----:B------:R-:W2:Y:S01]  /*0220*/  F2I.FLOOR.NTZ R3, R3 ;  /* 0x0000000300037305 */ /* 0x000ea20000207100 */
[----:B0-----:R-:W-:Y:S01]  /*0230*/  UISETP.GE.AND UP0, UPT, UR7, 0x1, UPT ;  /* 0x000000010700788c */ /* 0x001fe2000bf06270 */
[----:B--2---:R-:W-:-:S04]  /*0240*/  VIADD R4, R3, 0xffffffff ;  /* 0xffffffff03047836 */ /* 0x004fc80000000000 */
[----:B------:R-:W-:-:S05]  /*0250*/  IMAD R4, R3, R4, RZ ;  /* 0x0000000403047224 */ /* 0x000fca00078e02ff */
[----:B------:R-:W-:Y:S01]  /*0260*/  LEA.HI R5, R4, R4, RZ, 0x1 ;  /* 0x0000000404057211 */ /* 0x000fe200078f08ff */
[----:B-1----:R-:W-:Y:S06]  /*0270*/  BRA.U !UP0, `(.L_x_3) ;  /* 0x0000001508887547 */ /* 0x002fec000b800000 */
[----:B------:R-:W-:Y:S01]  /*0280*/  UISETP.GE.U32.AND UP0, UPT, UR7, 0x4, UPT ;  /* 0x000000040700788c */ /* 0x000fe2000bf06070 */
[----:B------:R-:W-:Y:S01]  /*0290*/  SHF.R.S32.HI R5, RZ, 0x1, R5 ;  /* 0x00000001ff057819 */ /* 0x000fe20000011405 */
[----:B------:R-:W-:Y:S01]  /*02a0*/  IMAD.MOV.U32 R18, RZ, RZ, RZ ;  /* 0x000000ffff127224 */ /* 0x000fe200078e00ff */
[----:B------:R-:W-:Y:S01]  /*02b0*/  ULOP3.LUT UR6, UR7, 0x3, URZ, 0xc0, !UPT ;  /* 0x0000000307067892 */ /* 0x000fe2000f8ec0ff */
[----:B------:R-:W-:-:S05]  /*02c0*/  UMOV UR4, URZ ;  /* 0x000000ff00047c82 */ /* 0x000fca0008000000 */
[----:B------:R-:W-:Y:S06]  /*02d0*/  BRA.U !UP0, `(.L_x_4) ;  /* 0x0000001508147547 */ /* 0x000fec000b800000 */
[----:B------:R-:W0:Y:S01]  /*02e0*/  LDC R6, c[0x0][0x38c] ;  /* 0x0000e300ff067b82 */ /* 0x000e220000000800 */
[----:B------:R-:W-:Y:S01]  /*02f0*/  ULOP3.LUT UR4, UR7, 0x7ffffffc, URZ, 0xc0, !UPT ;  /* 0x7ffffffc07047892 */ /* 0x000fe2000f8ec0ff */
[----:B------:R-:W-:Y:S01]  /*0300*/  IADD3 R4, PT, PT, R0, UR5, -R5 ;  /* 0x0000000500047c10 */ /* 0x000fe2000fffe805 */
[----:B------:R-:W-:Y:S01]  /*0310*/  IMAD.MOV.U32 R20, RZ, RZ, R3 ;  /* 0x000000ffff147224 */ /* 0x000fe200078e0003 */
[----:B------:R-:W-:Y:S01]  /*0320*/  MOV R18, RZ ;  /* 0x000000ff00127202 */ /* 0x000fe20000000f00 */
[----:B------:R-:W-:-:S03]  /*0330*/  UIADD3 UR7, UPT, UPT, -UR4, URZ, URZ ;  /* 0x000000ff04077290 */ /* 0x000fc6000fffe1ff */
[----:B------:R-:W1:Y:S01]  /*0340*/  LDC.64 R12, c[0x0][0x380] ;  /* 0x0000e000ff0c7b82 */ /* 0x000e620000000a00 */
[----:B------:R-:W-:-:S09]  /*0350*/  UISETP.GE.AND UP0, UPT, UR7, URZ, UPT ;  /* 0x000000ff0700728c */ /* 0x000fd2000bf06270 */
[----:B------:R-:W-:Y:S05]  /*0360*/  BRA.U UP0, `(.L_x_5) ;  /* 0x00000011003c7547 */ /* 0x000fea000b800000 */
[----:B------:R-:W-:Y:S02]  /*0370*/  UIADD3 UR10, UPT, UPT, -UR7, URZ, URZ ;  /* 0x000000ff070a7290 */ /* 0x000fe4000fffe1ff */
[----:B------:R-:W-:Y:S02]  /*0380*/  UPLOP3.LUT UP0, UPT, UPT, UPT, UPT, 0x80, 0x8 ;  /* 0x000000000008789c */ /* 0x000fe40003f0f070 */
[----:B------:R-:W-:-:S09]  /*0390*/  UISETP.GT.AND UP1, UPT, UR10, 0xc, UPT ;  /* 0x0000000c0a00788c */ /* 0x000fd2000bf24270 */
[----:B------:R-:W-:Y:S05]  /*03a0*/  BRA.U !UP1, `(.L_x_6) ;  /* 0x0000000909b87547 */ /* 0x000fea000b800000 */
[----:B------:R-:W2:Y:S01]  /*03b0*/  LDC R7, c[0x0][0x38c] ;  /* 0x0000e300ff077b82 */ /* 0x000ea20000000800 */
[----:B------:R-:W-:-:S07]  /*03c0*/  UPLOP3.LUT UP0, UPT, UPT, UPT, UPT, 0x40, 0x4 ;  /* 0x000000000004789c */ /* 0x000fce0003f0e870 */
[----:B------:R-:W3:Y:S04]  /*03d0*/  LDC.64 R14, c[0x0][0x380] ;  /* 0x0000e000ff0e7b82 */ /* 0x000ee80000000a00 */
.L_x_7:
[----:B---3--:R-:W-:-:S05]  /*03e0*/  IMAD.WIDE R28, R20, 0x4, R14 ;  /* 0x00000004141c7825 */ /* 0x008fca00078e020e */
[----:B------:R-:W3:Y:S01]  /*03f0*/  LDG.E.CONSTANT R21, desc[UR8][R28.64] ;  /* 0x000000081c157981 */ /* 0x000ee2000c1e9900 */
[----:B------:R-:W-:-:S05]  /*0400*/  IMAD.WIDE R16, R4, 0x4, R14 ;  /* 0x0000000404107825 */ /* 0x000fca00078e020e */
[----:B------:R4:W5:Y:S01]  /*0410*/  LDG.E.CONSTANT R9, desc[UR8][R16.64] ;  /* 0x0000000810097981 */ /* 0x000962000c1e9900 */
[----:B--2---:R-:W-:-:S05]  /*0420*/  IMAD.WIDE R26, R7, 0x4, R28 ;  /* 0x00000004071a7825 */ /* 0x004fca00078e021c */
[----:B------:R2:W5:Y:S01]  /*0430*/  LDG.E.CONSTANT R11, desc[UR8][R26.64] ;  /* 0x000000081a0b7981 */ /* 0x000562000c1e9900 */
[----:B----4-:R-:W-:-:S05]  /*0440*/  IMAD.WIDE R16, R7, 0x4, R16 ;  /* 0x0000000407107825 */ /* 0x010fca00078e0210 */
[----:B------:R4:W5:Y:S01]  /*0450*/  LDG.E.CONSTANT R24, desc[UR8][R16.64] ;  /* 0x0000000810187981 */ /* 0x000962000c1e9900 */
[----:B--2---:R-:W-:-:S05]  /*0460*/  IMAD.WIDE R26, R7, 0x4, R26 ;  /* 0x00000004071a7825 */ /* 0x004fca00078e021a */
[----:B------:R2:W5:Y:S01]  /*0470*/  LDG.E.CONSTANT R23, desc[UR8][R26.64] ;  /* 0x000000081a177981 */ /* 0x000562000c1e9900 */
[----:B----4-:R-:W-:-:S05]  /*0480*/  IMAD.WIDE R16, R7, 0x4, R16 ;  /* 0x0000000407107825 */ /* 0x010fca00078e0210 */
[----:B------:R4:W5:Y:S01]  /*0490*/  LDG.E.CONSTANT R19, desc[UR8][R16.64] ;  /* 0x0000000810137981 */ /* 0x000962000c1e9900 */
[----:B--2---:R-:W-:-:S05]  /*04a0*/  IMAD.WIDE R26, R7, 0x4, R26 ;  /* 0x00000004071a7825 */ /* 0x004fca00078e021a */
[----:B------:R2:W5:Y:S01]  /*04b0*/  LDG.E.CONSTANT R8, desc[UR8][R26.64] ;  /* 0x000000081a087981 */ /* 0x000562000c1e9900 */
[C---:B------:R-:W-:Y:S01]  /*04c0*/  LEA R22, R7.reuse, R20, 0x2 ;  /* 0x0000001407167211 */ /* 0x040fe200078e10ff */
[----:B----4-:R-:W-:-:S05]  /*04d0*/  IMAD.WIDE R16, R7, 0x4, R16 ;  /* 0x0000000407107825 */ /* 0x010fca00078e0210 */
[----:B------:R4:W5:Y:S01]  /*04e0*/  LDG.E.CONSTANT R10, desc[UR8][R16.64] ;  /* 0x00000008100a7981 */ /* 0x000962000c1e9900 */
[----:B------:R-:W-:Y:S01]  /*04f0*/  IMAD R4, R7, 0x4, R4 ;  /* 0x0000000407047824 */ /* 0x000fe200078e0204 */
[----:B--2---:R-:W-:Y:S01]  /*0500*/  IADD3 R26, PT, PT, R18, 0x1, RZ ;  /* 0x00000001121a7810 */ /* 0x004fe20007ffe0ff */
[----:B----4-:R-:W-:-:S05]  /*0510*/  IMAD.WIDE R16, R22, 0x4, R14 ;  /* 0x0000000416107825 */ /* 0x010fca00078e020e */
[----:B------:R2:W4:Y:S01]  /*0520*/  LDG.E.CONSTANT R25, desc[UR8][R16.64] ;  /* 0x0000000810197981 */ /* 0x000522000c1e9900 */
[----:B---3--:R-:W-:Y:S01]  /*0530*/  FSETP.NEU.AND P0, PT, R21, RZ, PT ;  /* 0x000000ff1500720b */ /* 0x008fe20003f0d000 */
[----:B------:R-:W-:-:S12]  /*0540*/  IMAD.WIDE R20, R4, 0x4, R14 ;  /* 0x0000000404147825 */ /* 0x000fd800078e020e */
[----:B------:R-:W-:Y:S02]  /*0550*/  @P0 IMAD.MOV R26, RZ, RZ, R18 ;  /* 0x000000ffff1a0224 */ /* 0x000fe400078e0212 */
[----:B------:R3:W4:Y:S01]  /*0560*/  LDG.E.CONSTANT R18, desc[UR8][R20.64] ;  /* 0x0000000814127981 */ /* 0x000722000c1e9900 */
[----:B-----5:R-:W-:Y:S02]  /*0570*/  FSETP.NEU.AND P0, PT, R9, RZ, PT ;  /* 0x000000ff0900720b */ /* 0x020fe40003f0d000 */
[----:B------:R-:W-:Y:S01]  /*0580*/  FSETP.NEU.AND P1, PT, R11, RZ, PT ;  /* 0x000000ff0b00720b */ /* 0x000fe20003f2d000 */
[----:B--2---:R-:W-:Y:S01]  /*0590*/  IMAD.WIDE R16, R7, 0x4, R16 ;  /* 0x0000000407107825 */ /* 0x004fe200078e0210 */
[----:B------:R-:W-:-:S04]  /*05a0*/  IADD3 R11, PT, PT, R26, 0x1, RZ ;  /* 0x000000011a0b7810 */ /* 0x000fc80007ffe0ff */
[----:B------:R2:W5:Y:S05]  /*05b0*/  LDG.E.CONSTANT R9, desc[UR8][R16.64] ;  /* 0x0000000810097981 */ /* 0x00056a000c1e9900 */
[----:B------:R-:W-:Y:S01]  /*05c0*/  @P0 IMAD.MOV R11, RZ, RZ, R26 ;  /* 0x000000ffff0b0224 */ /* 0x000fe200078e021a */
[----:B------:R-:W-:Y:S01]  /*05d0*/  FSETP.NEU.AND P0, PT, R24, RZ, PT ;  /* 0x000000ff1800720b */ /* 0x000fe20003f0d000 */
[----:B---3--:R-:W-:-:S03]  /*05e0*/  IMAD.WIDE R20, R7, 0x4, R20 ;  /* 0x0000000407147825 */ /* 0x008fc600078e0214 */
[----:B------:R-:W-:Y:S01]  /*05f0*/  IADD3 R24, PT, PT, R11, 0x1, RZ ;  /* 0x000000010b187810 */ /* 0x000fe20007ffe0ff */
[----:B------:R-:W-:Y:S02]  /*0600*/  @P1 IMAD.MOV R24, RZ, RZ, R11 ;  /* 0x000000ffff181224 */ /* 0x000fe400078e020b */
[----:B------:R3:W5:Y:S01]  /*0610*/  LDG.E.CONSTANT R11, desc[UR8][R20.64] ;  /* 0x00000008140b7981 */ /* 0x000762000c1e9900 */
[----:B--2---:R-:W-:Y:S01]  /*0620*/  IMAD.WIDE R16, R7, 0x4, R16 ;  /* 0x0000000407107825 */ /* 0x004fe200078e0210 */
[----:B------:R-:W-:Y:S02]  /*0630*/  FSETP.NEU.AND P1, PT, R23, RZ, PT ;  /* 0x000000ff1700720b */ /* 0x000fe40003f2d000 */
[----:B------:R-:W-:Y:S02]  /*0640*/  IADD3 R23, PT, PT, R24, 0x1, RZ ;  /* 0x0000000118177810 */ /* 0x000fe40007ffe0ff */
[----:B------:R-:W-:Y:S01]  /*0650*/  @P0 IMAD.MOV R23, RZ, RZ, R24 ;  /* 0x000000ffff170224 */ /* 0x000fe200078e0218 */
[----:B------:R-:W-:-:S02]  /*0660*/  FSETP.NEU.AND P0, PT, R19, RZ, PT ;  /* 0x000000ff1300720b */ /* 0x000fc40003f0d000 */
[----:B------:R2:W5:Y:S01]  /*0670*/  LDG.E.CONSTANT R19, desc[UR8][R16.64] ;  /* 0x0000000810137981 */ /* 0x000562000c1e9900 */
[----:B---3--:R-:W-:Y:S01]  /*0680*/  IMAD.WIDE R20, R7, 0x4, R20 ;  /* 0x0000000407147825 */ /* 0x008fe200078e0214 */
[----:B------:R-:W-:-:S04]  /*0690*/  IADD3 R26, PT, PT, R23, 0x1, RZ ;  /* 0x00000001171a7810 */ /* 0x000fc80007ffe0ff */
[----:B------:R3:W5:Y:S01]  /*06a0*/  LDG.E.CONSTANT R24, desc[UR8][R20.64] ;  /* 0x0000000814187981 */ /* 0x000762000c1e9900 */
[----:B------:R-:W-:Y:S02]  /*06b0*/  @P1 IMAD.MOV R26, RZ, RZ, R23 ;  /* 0x000000ffff1a1224 */ /* 0x000fe400078e0217 */
[----:B--2---:R-:W-:Y:S01]  /*06c0*/  IMAD.WIDE R16, R7, 0x4, R16 ;  /* 0x0000000407107825 */ /* 0x004fe200078e0210 */
[----:B------:R-:W-:-:S04]  /*06d0*/  FSETP.NEU.AND P1, PT, R8, RZ, PT ;  /* 0x000000ff0800720b */ /* 0x000fc80003f2d000 */
[----:B------:R2:W5:Y:S01]  /*06e0*/  LDG.E.CONSTANT R8, desc[UR8][R16.64] ;  /* 0x0000000810087981 */ /* 0x000562000c1e9900 */
[C---:B---3--:R-:W-:Y:S01]  /*06f0*/  IMAD.WIDE R20, R7.reuse, 0x4, R20 ;  /* 0x0000000407147825 */ /* 0x048fe200078e0214 */
[----:B------:R-:W-:Y:S02]  /*0700*/  LEA R22, R7, R22, 0x2 ;  /* 0x0000001607167211 */ /* 0x000fe400078e10ff */
[----:B------:R-:W-:Y:S01]  /*0710*/  IADD3 R23, PT, PT, R26, 0x1, RZ ;  /* 0x000000011a177810 */ /* 0x000fe20007ffe0ff */
[----:B------:R-:W-:Y:S01]  /*0720*/  @P0 IMAD.MOV R23, RZ, RZ, R26 ;  /* 0x000000ffff170224 */ /* 0x000fe200078e021a */
[----:B------:R-:W-:Y:S01]  /*0730*/  FSETP.NEU.AND P0, PT, R10, RZ, PT ;  /* 0x000000ff0a00720b */ /* 0x000fe20003f0d000 */
[----:B------:R-:W3:Y:S01]  /*0740*/  LDG.E.CONSTANT R21, desc[UR8][R20.64] ;  /* 0x0000000814157981 */ /* 0x000ee2000c1e9900 */
[----:B------:R-:W-:Y:S02]  /*0750*/  IMAD.WIDE R28, R22, 0x4, R14 ;  /* 0x00000004161c7825 */ /* 0x000fe400078e020e */
[----:B------:R-:W-:-:S02]  /*0760*/  IADD3 R10, PT, PT, R23, 0x1, RZ ;  /* 0x00000001170a7810 */ /* 0x000fc40007ffe0ff */
[----:B------:R-:W-:Y:S02]  /*0770*/  @P1 IMAD.MOV R10, RZ, RZ, R23 ;  /* 0x000000ffff0a1224 */ /* 0x000fe400078e0217 */
[----:B------:R-:W-:Y:S01]  /*0780*/  IMAD R4, R7, 0x4, R4 ;  /* 0x0000000407047824 */ /* 0x000fe200078e0204 */
[----:B------:R0:W3:Y:S01]  /*0790*/  LDG.E.CONSTANT R23, desc[UR8][R28.64] ;  /* 0x000000081c177981 */ /* 0x0000e2000c1e9900 */
[----:B----4-:R-:W-:Y:S02]  /*07a0*/  FSETP.NEU.AND P1, PT, R25, RZ, PT ;  /* 0x000000ff1900720b */ /* 0x010fe40003f2d000 */
[----:B--2---:R-:W-:-:S04]  /*07b0*/  IMAD.WIDE R16, R4, 0x4, R14 ;  /* 0x0000000404107825 */ /* 0x004fc800078e020e */
[C---:B------:R-:W-:Y:S01]  /*07c0*/  VIADD R25, R10.reuse, 0x1 ;  /* 0x000000010a197836 */ /* 0x040fe20000000000 */
[----:B------:R-:W-:Y:S01]  /*07d0*/  @P0 IADD3 R25, PT, PT, R10, RZ, RZ ;  /* 0x000000ff0a190210 */ /* 0x000fe20007ffe0ff */
[----:B0-----:R-:W-:-:S05]  /*07e0*/  IMAD.WIDE R28, R7, 0x4, R28 ;  /* 0x00000004071c7825 */ /* 0x001fca00078e021c */
[----:B------:R-:W2:Y:S01]  /*07f0*/  LDG.E.CONSTANT R20, desc[UR8][R28.64] ;  /* 0x000000081c147981 */ /* 0x000ea2000c1e9900 */
[----:B------:R-:W-:Y:S01]  /*0800*/  IADD3 R26, PT, PT, R25, 0x1, RZ ;  /* 0x00000001191a7810 */ /* 0x000fe20007ffe0ff */
[----:B------:R-:W-:-:S05]  /*0810*/  @P1 IMAD.MOV R26, RZ, RZ, R25 ;  /* 0x000000ffff1a1224 */ /* 0x000fca00078e0219 */
[----:B------:R-:W-:Y:S02]  /*0820*/  IADD3 R10, PT, PT, R26, 0x1, RZ ;  /* 0x000000011a0a7810 */ /* 0x000fe40007ffe0ff */
[----:B------:R-:W-:Y:S02]  /*0830*/  FSETP.NEU.AND P0, PT, R18, RZ, PT ;  /* 0x000000ff1200720b */ /* 0x000fe40003f0d000 */
[----:B------:R0:W4:Y:S02]  /*0840*/  LDG.E.CONSTANT R18, desc[UR8][R16.64] ;  /* 0x0000000810127981 */ /* 0x000124000c1e9900 */
[----:B0-----:R-:W-:-:S09]  /*0850*/  IMAD.WIDE R16, R7, 0x4, R16 ;  /* 0x0000000407107825 */ /* 0x001fd200078e0210 */
[----:B------:R-:W-:Y:S02]  /*0860*/  @P0 IMAD.MOV R10, RZ, RZ, R26 ;  /* 0x000000ffff0a0224 */ /* 0x000fe400078e021a */
[----:B------:R0:W4:Y:S01]  /*0870*/  LDG.E.CONSTANT R26, desc[UR8][R16.64] ;  /* 0x00000008101a7981 */ /* 0x000122000c1e9900 */
[----:B-----5:R-:W-:Y:S02]  /*0880*/  FSETP.NEU.AND P0, PT, R9, RZ, PT ;  /* 0x000000ff0900720b */ /* 0x020fe40003f0d000 */
[----:B------:R-:W-:Y:S02]  /*0890*/  FSETP.NEU.AND P1, PT, R11, RZ, PT ;  /* 0x000000ff0b00720b */ /* 0x000fe40003f2d000 */
[----:B------:R-:W-:Y:S01]  /*08a0*/  IADD3 R11, PT, PT, R10, 0x1, RZ ;  /* 0x000000010a0b7810 */ /* 0x000fe20007ffe0ff */
[----:B------:R-:W-:-:S08]  /*08b0*/  IMAD.WIDE R28, R7, 0x4, R28 ;  /* 0x00000004071c7825 */ /* 0x000fd000078e021c */
[----:B------:R-:W-:Y:S01]  /*08c0*/  @P0 IMAD.MOV R11, RZ, RZ, R10 ;  /* 0x000000ffff0b0224 */ /* 0x000fe200078e020a */
[----:B------:R-:W-:Y:S01]  /*08d0*/  FSETP.NEU.AND P0, PT, R19, RZ, PT ;  /* 0x000000ff1300720b */ /* 0x000fe20003f0d000 */
[----:B------:R5:W4:Y:S03]  /*08e0*/  LDG.E.CONSTANT R10, desc[UR8][R28.64] ;  /* 0x000000081c0a7981 */ /* 0x000b26000c1e9900 */
[----:B------:R-:W-:Y:S01]  /*08f0*/  IADD3 R9, PT, PT, R11, 0x1, RZ ;  /* 0x000000010b097810 */ /* 0x000fe20007ffe0ff */
[----:B------:R-:W-:Y:S01]  /*0900*/  @P1 IMAD.MOV R9, RZ, RZ, R11 ;  /* 0x000000ffff091224 */ /* 0x000fe200078e020b */
[----:B------:R-:W-:Y:S01]  /*0910*/  FSETP.NEU.AND P1, PT, R24, RZ, PT ;  /* 0x000000ff1800720b */ /* 0x000fe20003f2d000 */
[----:B0-----:R-:W-:-:S03]  /*0920*/  IMAD.WIDE R16, R7, 0x4, R16 ;  /* 0x0000000407107825 */ /* 0x001fc600078e0210 */
[----:B------:R-:W-:Y:S02]  /*0930*/  IADD3 R19, PT, PT, R9, 0x1, RZ ;  /* 0x0000000109137810 */ /* 0x000fe40007ffe0ff */
[----:B------:R0:W4:Y:S01]  /*0940*/  LDG.E.CONSTANT R11, desc[UR8][R16.64] ;  /* 0x00000008100b7981 */ /* 0x000122000c1e9900 */
[----:B------:R-:W-:Y:S01]  /*0950*/  @P0 IMAD.MOV R19, RZ, RZ, R9 ;  /* 0x000000ffff130224 */ /* 0x000fe200078e0209 */
[----:B------:R-:W-:Y:S01]  /*0960*/  FSETP.NEU.AND P0, PT, R8, RZ, PT ;  /* 0x000000ff0800720b */ /* 0x000fe20003f0d000 */
[----:B-----5:R-:W-:-:S03]  /*0970*/  IMAD.WIDE R28, R7, 0x4, R28 ;  /* 0x00000004071c7825 */ /* 0x020fc600078e021c */
[----:B------:R-:W-:Y:S01]  /*0980*/  IADD3 R8, PT, PT, R19, 0x1, RZ ;  /* 0x0000000113087810 */ /* 0x000fe20007ffe0ff */
[----:B------:R-:W-:Y:S01]  /*0990*/  @P1 IMAD.MOV R8, RZ, RZ, R19 ;  /* 0x000000ffff081224 */ /* 0x000fe200078e0213 */
[----:B------:R-:W5:Y:S01]  /*09a0*/  LDG.E.CONSTANT R25, desc[UR8][R28.64] ;  /* 0x000000081c197981 */ /* 0x000f62000c1e9900 */
[----:B---3--:R-:W-:Y:S01]  /*09b0*/  FSETP.NEU.AND P1, PT, R21, RZ, PT ;  /* 0x000000ff1500720b */ /* 0x008fe20003f2d000 */
[----:B0-----:R-:W-:Y:S02]  /*09c0*/  IMAD.WIDE R16, R7, 0x4, R16 ;  /* 0x0000000407107825 */ /* 0x001fe400078e0210 */
[----:B------:R-:W-:-:S03]  /*09d0*/  IADD3 R9, PT, PT, R8, 0x1, RZ ;  /* 0x0000000108097810 */ /* 0x000fc60007ffe0ff */
[----:B------:R-:W-:Y:S01]  /*09e0*/  @P0 IMAD.MOV R9, RZ, RZ, R8 ;  /* 0x000000ffff090224 */ /* 0x000fe200078e0208 */
[----:B------:R-:W-:Y:S01]  /*09f0*/  LEA R8, R7, R22, 0x2 ;  /* 0x0000001607087211 */ /* 0x000fe200078e10ff */
[----:B------:R0:W3:Y:S01]  /*0a00*/  LDG.E.CONSTANT R24, desc[UR8][R16.64] ;  /* 0x0000000810187981 */ /* 0x0000e2000c1e9900 */
[----:B------:R-:W-:Y:S01]  /*0a10*/  FSETP.NEU.AND P0, PT, R23, RZ, PT ;  /* 0x000000ff1700720b */ /* 0x000fe20003f0d000 */
[----:B------:R-:W-:Y:S02]  /*0a20*/  IMAD R4, R7, 0x4, R4 ;  /* 0x0000000407047824 */ /* 0x000fe400078e0204 */
[C---:B------:R-:W-:Y:S01]  /*0a30*/  VIADD R21, R9.reuse, 0x1 ;  /* 0x0000000109157836 */ /* 0x040fe20000000000 */
[----:B------:R-:W-:Y:S01]  /*0a40*/  @P1 IADD3 R21, PT, PT, R9, RZ, RZ ;  /* 0x000000ff09151210 */ /* 0x000fe20007ffe0ff */
[----:B0-----:R-:W-:-:S03]  /*0a50*/  IMAD.WIDE R16, R8, 0x4, R14 ;  /* 0x0000000408107825 */ /* 0x001fc600078e020e */
[----:B------:R-:W-:Y:S02]  /*0a60*/  IADD3 R9, PT, PT, R21, 0x1, RZ ;  /* 0x0000000115097810 */ /* 0x000fe40007ffe0ff */
[----:B------:R0:W3:Y:S03]  /*0a70*/  LDG.E.CONSTANT R23, desc[UR8][R16.64] ;  /* 0x0000000810177981 */ /* 0x0000e6000c1e9900 */
[----:B------:R-:W-:Y:S01]  /*0a80*/  @P0 IMAD.MOV R9, RZ, RZ, R21 ;  /* 0x000000ffff090224 */ /* 0x000fe200078e0215 */
[----:B--2---:R-:W-:-:S04]  /*0a90*/  FSETP.NEU.AND P0, PT, R20, RZ, PT ;  /* 0x000000ff1400720b */ /* 0x004fc80003f0d000 */
[----:B------:R-:W-:Y:S01]  /*0aa0*/  IADD3 R20, PT, PT, R9, 0x1, RZ ;  /* 0x0000000109147810 */ /* 0x000fe20007ffe0ff */
[----:B0-----:R-:W-:-:S05]  /*0ab0*/  IMAD.WIDE R16, R7, 0x4, R16 ;  /* 0x0000000407107825 */ /* 0x001fca00078e0210 */
[----:B------:R0:W2:Y:S02]  /*0ac0*/  LDG.E.CONSTANT R21, desc[UR8][R16.64] ;  /* 0x0000000810157981 */ /* 0x0000a4000c1e9900 */
[----:B0-----:R-:W-:Y:S01]  /*0ad0*/  IMAD.WIDE R16, R7, 0x4, R16 ;  /* 0x0000000407107825 */ /* 0x001fe200078e0210 */
[----:B----4-:R-:W-:-:S03]  /*0ae0*/  FSETP.NEU.AND P1, PT, R18, RZ, PT ;  /* 0x000000ff1200720b */ /* 0x010fc60003f2d000 */
[----:B------:R-:W-:-:S05]  /*0af0*/  IMAD.WIDE R18, R4, 0x4, R14 ;  /* 0x0000000404127825 */ /* 0x000fca00078e020e */
[----:B------:R0:W4:Y:S05]  /*0b00*/  LDG.E.CONSTANT R22, desc[UR8][R18.64] ;  /* 0x0000000812167981 */ /* 0x00012a000c1e9900 */
[----:B------:R-:W-:Y:S02]  /*0b10*/  @P1 IMAD.MOV R20, RZ, RZ, R9 ;  /* 0x000000ffff141224 */ /* 0x000fe400078e0209 */
[----:B0-----:R-:W-:-:S03]  /*0b20*/  IMAD.WIDE R18, R7, 0x4, R18 ;  /* 0x0000000407127825 */ /* 0x001fc600078e0212 */
[----:B------:R-:W-:Y:S01]  /*0b30*/  IADD3 R9, PT, PT, R20, 0x1, RZ ;  /* 0x0000000114097810 */ /* 0x000fe20007ffe0ff */
[----:B------:R-:W-:Y:S02]  /*0b40*/  @P0 IMAD.MOV R9, RZ, RZ, R20 ;  /* 0x000000ffff090224 */ /* 0x000fe400078e0214 */
[----:B------:R0:W4:Y:S01]  /*0b50*/  LDG.E.CONSTANT R20, desc[UR8][R18.64] ;  /* 0x0000000812147981 */ /* 0x000122000c1e9900 */
[----:B------:R-:W-:-:S03]  /*0b60*/  FSETP.NEU.AND P0, PT, R26, RZ, PT ;  /* 0x000000ff1a00720b */ /* 0x000fc60003f0d000 */
[----:B------:R1:W4:Y:S01]  /*0b70*/  LDG.E.CONSTANT R26, desc[UR8][R16.64] ;  /* 0x00000008101a7981 */ /* 0x000322000c1e9900 */
[----:B0-----:R-:W-:-:S05]  /*0b80*/  IMAD.WIDE R18, R7, 0x4, R18 ;  /* 0x0000000407127825 */ /* 0x001fca00078e0212 */
[----:B------:R0:W4:Y:S01]  /*0b90*/  LDG.E.CONSTANT R28, desc[UR8][R18.64] ;  /* 0x00000008121c7981 */ /* 0x000122000c1e9900 */
[----:B-1----:R-:W-:-:S05]  /*0ba0*/  IMAD.WIDE R16, R7, 0x4, R16 ;  /* 0x0000000407107825 */ /* 0x002fca00078e0210 */
[----:B------:R-:W4:Y:S01]  /*0bb0*/  LDG.E.CONSTANT R27, desc[UR8][R16.64] ;  /* 0x00000008101b7981 */ /* 0x000f22000c1e9900 */
[----:B0-----:R-:W-:-:S05]  /*0bc0*/  IMAD.WIDE R18, R7, 0x4, R18 ;  /* 0x0000000407127825 */ /* 0x001fca00078e0212 */
[----:B------:R-:W4:Y:S01]  /*0bd0*/  LDG.E.CONSTANT R29, desc[UR8][R18.64] ;  /* 0x00000008121d7981 */ /* 0x000f22000c1e9900 */
[----:B------:R-:W-:Y:S02]  /*0be0*/  FSETP.NEU.AND P1, PT, R10, RZ, PT ;  /* 0x000000ff0a00720b */ /* 0x000fe40003f2d000 */
[----:B------:R-:W-:Y:S01]  /*0bf0*/  IADD3 R10, PT, PT, R9, 0x1, RZ ;  /* 0x00000001090a7810 */ /* 0x000fe20007ffe0ff */
[----:B------:R-:W-:Y:S01]  /*0c00*/  @P0 IMAD.MOV R10, RZ, RZ, R9 ;  /* 0x000000ffff0a0224 */ /* 0x000fe200078e0209 */
[----:B------:R-:W-:-:S04]  /*0c10*/  FSETP.NEU.AND P0, PT, R11, RZ, PT ;  /* 0x000000ff0b00720b */ /* 0x000fc80003f0d000 */
[----:B------:R-:W-:-:S05]  /*0c20*/  IADD3 R9, PT, PT, R10, 0x1, RZ ;  /* 0x000000010a097810 */ /* 0x000fca0007ffe0ff */
[----:B------:R-:W-:Y:S01]  /*0c30*/  @P1 IMAD.MOV R9, RZ, RZ, R10 ;  /* 0x000000ffff091224 */ /* 0x000fe200078e020a */
[----:B-----5:R-:W-:-:S04]  /*0c40*/  FSETP.NEU.AND P1, PT, R25, RZ, PT ;  /* 0x000000ff1900720b */ /* 0x020fc80003f2d000 */
[----:B------:R-:W-:Y:S01]  /*0c50*/  IADD3 R10, PT, PT, R9, 0x1, RZ ;  /* 0x00000001090a7810 */ /* 0x000fe20007ffe0ff */
[----:B------:R-:W-:Y:S01]  /*0c60*/  @P0 IMAD.MOV R10, RZ, RZ, R9 ;  /* 0x000000ffff0a0224 */ /* 0x000fe200078e0209 */
[----:B---3--:R-:W-:-:S04]  /*0c70*/  FSETP.NEU.AND P0, PT, R24, RZ, PT ;  /* 0x000000ff1800720b */ /* 0x008fc80003f0d000 */
[----:B------:R-:W-:-:S03]  /*0c80*/  IADD3 R9, PT, PT, R10, 0x1, RZ ;  /* 0x000000010a097810 */ /* 0x000fc60007ffe0ff */
[----:B------:R-:W-:Y:S01]  /*0c90*/  @P1 IMAD.MOV R9, RZ, RZ, R10 ;  /* 0x000000ffff091224 */ /* 0x000fe200078e020a */
[----:B------:R-:W-:-:S04]  /*0ca0*/  FSETP.NEU.AND P1, PT, R23, RZ, PT ;  /* 0x000000ff1700720b */ /* 0x000fc80003f2d000 */
[----:B------:R-:W-:Y:S01]  /*0cb0*/  IADD3 R10, PT, PT, R9, 0x1, RZ ;  /* 0x00000001090a7810 */ /* 0x000fe20007ffe0ff */
[----:B------:R-:W-:-:S05]  /*0cc0*/  @P0 IMAD.MOV R10, RZ, RZ, R9 ;  /* 0x000000ffff0a0224 */ /* 0x000fca00078e0209 */
[----:B------:R-:W-:-:S03]  /*0cd0*/  IADD3 R9, PT, PT, R10, 0x1, RZ ;  /* 0x000000010a097810 */ /* 0x000fc60007ffe0ff */
[----:B------:R-:W-:Y:S01]  /*0ce0*/  @P1 IMAD.MOV R9, RZ, RZ, R10 ;  /* 0x000000ffff091224 */ /* 0x000fe200078e020a */
[----:B--2---:R-:W-:-:S04]  /*0cf0*/  FSETP.NEU.AND P1, PT, R21, RZ, PT ;  /* 0x000000ff1500720b */ /* 0x004fc80003f2d000 */
[----:B------:R-:W-:Y:S01]  /*0d00*/  IADD3 R10, PT, PT, R9, 0x1, RZ ;  /* 0x00000001090a7810 */ /* 0x000fe20007ffe0ff */
[----:B------:R-:W-:-:S04]  /*0d10*/  UIADD3 UR7, UPT, UPT, UR7, 0x10, URZ ;  /* 0x0000001007077890 */ /* 0x000fc8000fffe0ff */
[----:B------:R-:W-:Y:S01]  /*0d20*/  UISETP.GE.AND UP1, UPT, UR7, -0xc, UPT ;  /* 0xfffffff40700788c */ /* 0x000fe2000bf26270 */
[----:B------:R-:W-:Y:S01]  /*0d30*/  IMAD R4, R7, 0x4, R4 ;  /* 0x0000000407047824 */ /* 0x000fe200078e0204 */
[----:B----4-:R-:W-:-:S13]  /*0d40*/  FSETP.NEU.AND P0, PT, R22, RZ, PT ;  /* 0x000000ff1600720b */ /* 0x010fda0003f0d000 */
[----:B------:R-:W-:Y:S01]  /*0d50*/  @P0 IMAD.MOV R10, RZ, RZ, R9 ;  /* 0x000000ffff0a0224 */ /* 0x000fe200078e0209 */
[----:B------:R-:W-:-:S04]  /*0d60*/  FSETP.NEU.AND P0, PT, R20, RZ, PT ;  /* 0x000000ff1400720b */ /* 0x000fc80003f0d000 */
[----:B------:R-:W-:Y:S01]  /*0d70*/  IADD3 R9, PT, PT, R10, 0x1, RZ ;  /* 0x000000010a097810 */ /* 0x000fe20007ffe0ff */
[----:B------:R-:W-:Y:S01]  /*0d80*/  @P1 IMAD.MOV R9, RZ, RZ, R10 ;  /* 0x000000ffff091224 */ /* 0x000fe200078e020a */
[----:B------:R-:W-:-:S04]  /*0d90*/  FSETP.NEU.AND P1, PT, R26, RZ, PT ;  /* 0x000000ff1a00720b */ /* 0x000fc80003f2d000 */
[----:B------:R-:W-:-:S03]  /*0da0*/  IADD3 R10, PT, PT, R9, 0x1, RZ ;  /* 0x00000001090a7810 */ /* 0x000fc60007ffe0ff */
        /* <DEDUP_REMOVED lines=9> */
[----:B------:R-:W-:Y:S02]  /*0e40*/  @P1 IMAD.MOV R9, RZ, RZ, R10 ;  /* 0x000000ffff091224 */ /* 0x000fe400078e020a */
[----:B------:R-:W-:-:S03]  /*0e50*/  IMAD R20, R7, 0x4, R8 ;  /* 0x0000000407147824 */ /* 0x000fc600078e0208 */
[----:B------:R-:W-:-:S03]  /*0e60*/  IADD3 R18, PT, PT, R9, 0x1, RZ ;  /* 0x0000000109127810 */ /* 0x000fc60007ffe0ff */
[----:B------:R-:W-:Y:S01]  /*0e70*/  @P0 IADD3 R18, PT, PT, R9, RZ, RZ ;  /* 0x000000ff09120210 */ /* 0x000fe20007ffe0ff */
[----:B------:R-:W-:Y:S06]  /*0e80*/  BRA.U !UP1, `(.L_x_7) ;  /* 0xfffffff509547547 */ /* 0x000fec000b83ffff */
.L_x_6:
[----:B------:R-:W-:-:S04]  /*0e90*/  UIADD3 UR10, UPT, UPT, -UR7, URZ, URZ ;  /* 0x000000ff070a7290 */ /* 0x000fc8000fffe1ff */
[----:B------:R-:W-:-:S09]  /*0ea0*/  UISETP.GT.AND UP1, UPT, UR10, 0x4, UPT ;  /* 0x000000040a00788c */ /* 0x000fd2000bf24270 */
[----:B------:R-:W-:Y:S05]  /*0eb0*/  BRA.U !UP1, `(.L_x_8) ;  /* 0x0000000509607547 */ /* 0x000fea000b800000 */
[----:B------:R-:W2:Y:S08]  /*0ec0*/  LDC.64 R16, c[0x0][0x380] ;  /* 0x0000e000ff107b82 */ /* 0x000eb00000000a00 */
[----:B------:R-:W3:Y:S01]  /*0ed0*/  LDC R9, c[0x0][0x38c] ;  /* 0x0000e300ff097b82 */ /* 0x000ee20000000800 */
[----:B--2---:R-:W-:-:S05]  /*0ee0*/  IMAD.WIDE R22, R20, 0x4, R16 ;  /* 0x0000000414167825 */ /* 0x004fca00078e0210 */
[----:B------:R3:W2:Y:S01]  /*0ef0*/  LDG.E.CONSTANT R8, desc[UR8][R22.64] ;  /* 0x0000000816087981 */ /* 0x0006a2000c1e9900 */
[----:B------:R-:W-:-:S05]  /*0f00*/  IMAD.WIDE R14, R4, 0x4, R16 ;  /* 0x00000004040e7825 */ /* 0x000fca00078e0210 */
[----:B------:R4:W5:Y:S01]  /*0f10*/  LDG.E.CONSTANT R26, desc[UR8][R14.64] ;  /* 0x000000080e1a7981 */ /* 0x000962000c1e9900 */
[----:B---3--:R-:W-:-:S05]  /*0f20*/  IMAD.WIDE R22, R9, 0x4, R22 ;  /* 0x0000000409167825 */ /* 0x008fca00078e0216 */
[----:B------:R3:W5:Y:S01]  /*0f30*/  LDG.E.CONSTANT R10, desc[UR8][R22.64] ;  /* 0x00000008160a7981 */ /* 0x000762000c1e9900 */
[----:B----4-:R-:W-:-:S05]  /*0f40*/  IMAD.WIDE R14, R9, 0x4, R14 ;  /* 0x00000004090e7825 */ /* 0x010fca00078e020e */
[----:B------:R4:W5:Y:S01]  /*0f50*/  LDG.E.CONSTANT R11, desc[UR8][R14.64] ;  /* 0x000000080e0b7981 */ /* 0x000962000c1e9900 */
[----:B---3--:R-:W-:-:S05]  /*0f60*/  IMAD.WIDE R22, R9, 0x4, R22 ;  /* 0x0000000409167825 */ /* 0x008fca00078e0216 */
[----:B------:R3:W5:Y:S01]  /*0f70*/  LDG.E.CONSTANT R25, desc[UR8][R22.64] ;  /* 0x0000000816197981 */ /* 0x000762000c1e9900 */
[----:B----4-:R-:W-:-:S05]  /*0f80*/  IMAD.WIDE R14, R9, 0x4, R14 ;  /* 0x00000004090e7825 */ /* 0x010fca00078e020e */
[----:B------:R4:W5:Y:S01]  /*0f90*/  LDG.E.CONSTANT R24, desc[UR8][R14.64] ;  /* 0x000000080e187981 */ /* 0x000962000c1e9900 */
[C---:B---3--:R-:W-:Y:S01]  /*0fa0*/  IMAD.WIDE R22, R9.reuse, 0x4, R22 ;  /* 0x0000000409167825 */ /* 0x048fe200078e0216 */
[----:B------:R-:W-:-:S05]  /*0fb0*/  LEA R7, R9, R20, 0x2 ;  /* 0x0000001409077211 */ /* 0x000fca00078e10ff */
[----:B------:R-:W3:Y:S01]  /*0fc0*/  LDG.E.CONSTANT R23, desc[UR8][R22.64] ;  /* 0x0000000816177981 */ /* 0x000ee2000c1e9900 */
[----:B----4-:R-:W-:-:S04]  /*0fd0*/  IMAD.WIDE R14, R9, 0x4, R14 ;  /* 0x00000004090e7825 */ /* 0x010fc800078e020e */
[----:B------:R-:W-:Y:S01]  /*0fe0*/  IMAD R4, R9, 0x4, R4 ;  /* 0x0000000409047824 */ /* 0x000fe200078e0204 */
[----:B------:R4:W3:Y:S02]  /*0ff0*/  LDG.E.CONSTANT R22, desc[UR8][R14.64] ;  /* 0x000000080e167981 */ /* 0x0008e4000c1e9900 */
[----:B----4-:R-:W-:-:S04]  /*1000*/  IMAD.WIDE R14, R7, 0x4, R16 ;  /* 0x00000004070e7825 */ /* 0x010fc800078e0210 */
[----:B------:R-:W-:Y:S01]  /*1010*/  IMAD.WIDE R16, R4, 0x4, R16 ;  /* 0x0000000404107825 */ /* 0x000fe200078e0210 */
[----:B------:R4:W3:Y:S04]  /*1020*/  LDG.E.CONSTANT R21, desc[UR8][R14.64] ;  /* 0x000000080e157981 */ /* 0x0008e8000c1e9900 */
[----:B------:R0:W3:Y:S01]  /*1030*/  LDG.E.CONSTANT R20, desc[UR8][R16.64] ;  /* 0x0000000810147981 */ /* 0x0000e2000c1e9900 */
[----:B----4-:R-:W-:-:S04]  /*1040*/  IMAD.WIDE R14, R9, 0x4, R14 ;  /* 0x00000004090e7825 */ /* 0x010fc800078e020e */
[C---:B0-----:R-:W-:Y:S01]  /*1050*/  IMAD.WIDE R16, R9.reuse, 0x4, R16 ;  /* 0x0000000409107825 */ /* 0x041fe200078e0210 */
[----:B------:R0:W4:Y:S03]  /*1060*/  LDG.E.CONSTANT R19, desc[UR8][R14.64] ;  /* 0x000000080e137981 */ /* 0x000126000c1e9900 */
[----:B0-----:R-:W-:Y:S01]  /*1070*/  IMAD.WIDE R14, R9, 0x4, R14 ;  /* 0x00000004090e7825 */ /* 0x001fe200078e020e */
[----:B--2---:R-:W-:Y:S02]  /*1080*/  FSETP.NEU.AND P0, PT, R8, RZ, PT ;  /* 0x000000ff0800720b */ /* 0x004fe40003f0d000 */
[----:B------:R-:W-:-:S11]  /*1090*/  IADD3 R8, PT, PT, R18, 0x1, RZ ;  /* 0x0000000112087810 */ /* 0x000fd60007ffe0ff */
[----:B------:R-:W-:Y:S02]  /*10a0*/  @P0 IMAD.MOV R8, RZ, RZ, R18 ;  /* 0x000000ffff080224 */ /* 0x000fe400078e0212 */
[----:B------:R0:W2:Y:S01]  /*10b0*/  LDG.E.CONSTANT R18, desc[UR8][R16.64] ;  /* 0x0000000810127981 */ /* 0x0000a2000c1e9900 */
[----:B-----5:R-:W-:-:S03]  /*10c0*/  FSETP.NEU.AND P1, PT, R26, RZ, PT ;  /* 0x000000ff1a00720b */ /* 0x020fc60003f2d000 */
[----:B------:R5:W2:Y:S01]  /*10d0*/  LDG.E.CONSTANT R26, desc[UR8][R14.64] ;  /* 0x000000080e1a7981 */ /* 0x000aa2000c1e9900 */
[----:B0-----:R-:W-:-:S05]  /*10e0*/  IMAD.WIDE R16, R9, 0x4, R16 ;  /* 0x0000000409107825 */ /* 0x001fca00078e0210 */
[----:B------:R0:W2:Y:S01]  /*10f0*/  LDG.E.CONSTANT R28, desc[UR8][R16.64] ;  /* 0x00000008101c7981 */ /* 0x0000a2000c1e9900 */
[----:B-----5:R-:W-:-:S05]  /*1100*/  IMAD.WIDE R14, R9, 0x4, R14 ;  /* 0x00000004090e7825 */ /* 0x020fca00078e020e */
[----:B------:R-:W5:Y:S01]  /*1110*/  LDG.E.CONSTANT R27, desc[UR8][R14.64] ;  /* 0x000000080e1b7981 */ /* 0x000f62000c1e9900 */
[----:B0-----:R-:W-:-:S05]  /*1120*/  IMAD.WIDE R16, R9, 0x4, R16 ;  /* 0x0000000409107825 */ /* 0x001fca00078e0210 */
[----:B------:R-:W5:Y:S01]  /*1130*/  LDG.E.CONSTANT R29, desc[UR8][R16.64] ;  /* 0x00000008101d7981 */ /* 0x000f62000c1e9900 */
[----:B------:R-:W-:Y:S02]  /*1140*/  FSETP.NEU.AND P0, PT, R10, RZ, PT ;  /* 0x000000ff0a00720b */ /* 0x000fe40003f0d000 */
[----:B------:R-:W-:Y:S01]  /*1150*/  IADD3 R10, PT, PT, R8, 0x1, RZ ;  /* 0x00000001080a7810 */ /* 0x000fe20007ffe0ff */
[----:B------:R-:W-:Y:S01]  /*1160*/  @P1 IMAD.MOV R10, RZ, RZ, R8 ;  /* 0x000000ffff0a1224 */ /* 0x000fe200078e0208 */
[----:B------:R-:W-:-:S04]  /*1170*/  FSETP.NEU.AND P1, PT, R11, RZ, PT ;  /* 0x000000ff0b00720b */ /* 0x000fc80003f2d000 */
[----:B------:R-:W-:-:S05]  /*1180*/  IADD3 R8, PT, PT, R10, 0x1, RZ ;  /* 0x000000010a087810 */ /* 0x000fca0007ffe0ff */
[----:B------:R-:W-:Y:S01]  /*1190*/  @P0 IMAD.MOV R8, RZ, RZ, R10 ;  /* 0x000000ffff080224 */ /* 0x000fe200078e020a */
[----:B------:R-:W-:-:S04]  /*11a0*/  FSETP.NEU.AND P0, PT, R25, RZ, PT ;  /* 0x000000ff1900720b */ /* 0x000fc80003f0d000 */
[----:B------:R-:W-:Y:S01]  /*11b0*/  IADD3 R10, PT, PT, R8, 0x1, RZ ;  /* 0x00000001080a7810 */ /* 0x000fe20007ffe0ff */
[----:B------:R-:W-:Y:S01]  /*11c0*/  @P1 IMAD.MOV R10, RZ, RZ, R8 ;  /* 0x000000ffff0a1224 */ /* 0x000fe200078e0208 */
[----:B------:R-:W-:-:S04]  /*11d0*/  FSETP.NEU.AND P1, PT, R24, RZ, PT ;  /* 0x000000ff1800720b */ /* 0x000fc80003f2d000 */
[----:B------:R-:W-:-:S03]  /*11e0*/  IADD3 R8, PT, PT, R10, 0x1, RZ ;  /* 0x000000010a087810 */ /* 0x000fc60007ffe0ff */
[----:B------:R-:W-:Y:S01]  /*11f0*/  @P0 IMAD.MOV R8, RZ, RZ, R10 ;  /* 0x000000ffff080224 */ /* 0x000fe200078e020a */
[----:B---3--:R-:W-:-:S04]  /*1200*/  FSETP.NEU.AND P0, PT, R23, RZ, PT ;  /* 0x000000ff1700720b */ /* 0x008fc80003f0d000 */
        /* <DEDUP_REMOVED lines=11> */
[----:B----4-:R-:W-:-:S04]  /*12c0*/  FSETP.NEU.AND P0, PT, R19, RZ, PT ;  /* 0x000000ff1300720b */ /* 0x010fc80003f0d000 */
[----:B------:R-:W-:Y:S01]  /*12d0*/  IADD3 R10, PT, PT, R8, 0x1, RZ ;  /* 0x00000001080a7810 */ /* 0x000fe20007ffe0ff */
[----:B------:R-:W-:-:S05]  /*12e0*/  @P1 IMAD.MOV R10, RZ, RZ, R8 ;  /* 0x000000ffff0a1224 */ /* 0x000fca00078e0208 */
[----:B------:R-:W-:-:S03]  /*12f0*/  IADD3 R8, PT, PT, R10, 0x1, RZ ;  /* 0x000000010a087810 */ /* 0x000fc60007ffe0ff */
[----:B------:R-:W-:-:S05]  /*1300*/  @P0 IMAD.MOV R8, RZ, RZ, R10 ;  /* 0x000000ffff080224 */ /* 0x000fca00078e020a */
[----:B------:R-:W-:Y:S01]  /*1310*/  IADD3 R10, PT, PT, R8, 0x1, RZ ;  /* 0x00000001080a7810 */ /* 0x000fe20007ffe0ff */
[C---:B------:R-:W-:Y:S01]  /*1320*/  IMAD R4, R9.reuse, 0x4, R4 ;  /* 0x0000000409047824 */ /* 0x040fe200078e0204 */
[----:B------:R-:W-:Y:S01]  /*1330*/  LEA R20, R9, R7, 0x2 ;  /* 0x0000000709147211 */ /* 0x000fe200078e10ff */
[----:B------:R-:W-:Y:S02]  /*1340*/  UPLOP3.LUT UP0, UPT, UPT, UPT, UPT, 0x40, 0x4 ;  /* 0x000000000004789c */ /* 0x000fe40003f0e870 */
[----:B------:R-:W-:Y:S01]  /*1350*/  UIADD3 UR7, UPT, UPT, UR7, 0x8, URZ ;  /* 0x0000000807077890 */ /* 0x000fe2000fffe0ff */
[----:B--2---:R-:W-:Y:S02]  /*1360*/  FSETP.NEU.AND P1, PT, R18, RZ, PT ;  /* 0x000000ff1200720b */ /* 0x004fe40003f2d000 */
[----:B------:R-:W-:-:S11]  /*1370*/  FSETP.NEU.AND P0, PT, R26, RZ, PT ;  /* 0x000000ff1a00720b */ /* 0x000fd60003f0d000 */
[----:B------:R-:W-:Y:S01]  /*1380*/  @P1 IMAD.MOV R10, RZ, RZ, R8 ;  /* 0x000000ffff0a1224 */ /* 0x000fe200078e0208 */
[----:B------:R-:W-:-:S04]  /*1390*/  FSETP.NEU.AND P1, PT, R28, RZ, PT ;  /* 0x000000ff1c00720b */ /* 0x000fc80003f2d000 */
[----:B------:R-:W-:Y:S01]  /*13a0*/  IADD3 R8, PT, PT, R10, 0x1, RZ ;  /* 0x000000010a087810 */ /* 0x000fe20007ffe0ff */
[----:B------:R-:W-:Y:S01]  /*13b0*/  @P0 IMAD.MOV R8, RZ, RZ, R10 ;  /* 0x000000ffff080224 */ /* 0x000fe200078e020a */
[----:B-----5:R-:W-:-:S04]  /*13c0*/  FSETP.NEU.AND P0, PT, R27, RZ, PT ;  /* 0x000000ff1b00720b */ /* 0x020fc80003f0d000 */
[----:B------:R-:W-:-:S03]  /*13d0*/  IADD3 R10, PT, PT, R8, 0x1, RZ ;  /* 0x00000001080a7810 */ /* 0x000fc60007ffe0ff */
[----:B------:R-:W-:Y:S01]  /*13e0*/  @P1 IMAD.MOV R10, RZ, RZ, R8 ;  /* 0x000000ffff0a1224 */ /* 0x000fe200078e0208 */
[----:B------:R-:W-:-:S04]  /*13f0*/  FSETP.NEU.AND P1, PT, R29, RZ, PT ;  /* 0x000000ff1d00720b */ /* 0x000fc80003f2d000 */
[----:B------:R-:W-:Y:S01]  /*1400*/  IADD3 R8, PT, PT, R10, 0x1, RZ ;  /* 0x000000010a087810 */ /* 0x000fe20007ffe0ff */
[----:B------:R-:W-:-:S05]  /*1410*/  @P0 IMAD.MOV R8, RZ, RZ, R10 ;  /* 0x000000ffff080224 */ /* 0x000fca00078e020a */
[----:B------:R-:W-:-:S03]  /*1420*/  IADD3 R18, PT, PT, R8, 0x1, RZ ;  /* 0x0000000108127810 */ /* 0x000fc60007ffe0ff */
[----:B------:R-:W-:-:S07]  /*1430*/  @P1 IMAD.MOV R18, RZ, RZ, R8 ;  /* 0x000000ffff121224 */ /* 0x000fce00078e0208 */
.L_x_8:
[----:B------:R-:W-:-:S09]  /*1440*/  UISETP.NE.OR UP0, UPT, UR7, URZ, UP0 ;  /* 0x000000ff0700728c */ /* 0x000fd20008705670 */
[----:B------:R-:W-:Y:S05]  /*1450*/  BRA.U !UP0, `(.L_x_4) ;  /* 0x0000000108b47547 */ /* 0x000fea000b800000 */
.L_x_5:
[----:B-1----:R-:W-:-:S04]  /*1460*/  IMAD.WIDE R22, R20, 0x4, R12 ;  /* 0x0000000414167825 */ /* 0x002fc800078e020c */
[----:B------:R-:W-:Y:S01]  /*1470*/  IMAD.WIDE R24, R4, 0x4, R12 ;  /* 0x0000000404187825 */ /* 0x000fe200078e020c */
[----:B------:R1:W2:Y:S04]  /*1480*/  LDG.E.CONSTANT R27, desc[UR8][R22.64] ;  /* 0x00000008161b7981 */ /* 0x0002a8000c1e9900 */
[----:B------:R3:W4:Y:S01]  /*1490*/  LDG.E.CONSTANT R19, desc[UR8][R24.64] ;  /* 0x0000000818137981 */ /* 0x000722000c1e9900 */
[----:B0-----:R-:W-:-:S04]  /*14a0*/  IMAD.WIDE R10, R6, 0x4, R22 ;  /* 0x00000004060a7825 */ /* 0x001fc800078e0216 */
[C---:B------:R-:W-:Y:S01]  /*14b0*/  IMAD.WIDE R8, R6.reuse, 0x4, R24 ;  /* 0x0000000406087825 */ /* 0x040fe200078e0218 */
[----:B------:R-:W5:Y:S04]  /*14c0*/  LDG.E.CONSTANT R7, desc[UR8][R10.64] ;  /* 0x000000080a077981 */ /* 0x000f68000c1e9900 */
[----:B------:R0:W5:Y:S01]  /*14d0*/  LDG.E.CONSTANT R21, desc[UR8][R8.64] ;  /* 0x0000000808157981 */ /* 0x000162000c1e9900 */
[----:B------:R-:W-:-:S04]  /*14e0*/  IMAD.WIDE R14, R6, 0x4, R10 ;  /* 0x00000004060e7825 */ /* 0x000fc800078e020a */
[C---:B------:R-:W-:Y:S01]  /*14f0*/  IMAD.WIDE R16, R6.reuse, 0x4, R8 ;  /* 0x0000000406107825 */ /* 0x040fe200078e0208 */
[----:B------:R-:W5:Y:S04]  /*1500*/  LDG.E.CONSTANT R26, desc[UR8][R14.64] ;  /* 0x000000080e1a7981 */ /* 0x000f68000c1e9900 */
[----:B------:R-:W5:Y:S01]  /*1510*/  LDG.E.CONSTANT R28, desc[UR8][R16.64] ;  /* 0x00000008101c7981 */ /* 0x000f62000c1e9900 */
[----:B-1----:R-:W-:-:S04]  /*1520*/  IMAD.WIDE R22, R6, 0x4, R14 ;  /* 0x0000000406167825 */ /* 0x002fc800078e020e */
[----:B---3--:R-:W-:Y:S02]  /*1530*/  IMAD.WIDE R24, R6, 0x4, R16 ;  /* 0x0000000406187825 */ /* 0x008fe400078e0210 */
[----:B------:R-:W3:Y:S04]  /*1540*/  LDG.E.CONSTANT R22, desc[UR8][R22.64] ;  /* 0x0000000816167981 */ /* 0x000ee8000c1e9900 */
[----:B------:R-:W3:Y:S01]  /*1550*/  LDG.E.CONSTANT R24, desc[UR8][R24.64] ;  /* 0x0000000818187981 */ /* 0x000ee2000c1e9900 */
[----:B0-----:R-:W-:Y:S01]  /*1560*/  IADD3 R8, PT, PT, R18, 0x1, RZ ;  /* 0x0000000112087810 */ /* 0x001fe20007ffe0ff */
[----:B------:R-:W-:Y:S01]  /*1570*/  UIADD3 UR7, UPT, UPT, UR7, 0x4, URZ ;  /* 0x0000000407077890 */ /* 0x000fe2000fffe0ff */
[C---:B------:R-:W-:Y:S01]  /*1580*/  IMAD R20, R6.reuse, 0x4, R20 ;  /* 0x0000000406147824 */ /* 0x040fe200078e0214 */
[----:B------:R-:W-:-:S02]  /*1590*/  LEA R4, R6, R4, 0x2 ;  /* 0x0000000406047211 */ /* 0x000fc400078e10ff */
[----:B------:R-:W-:Y:S01]  /*15a0*/  UISETP.NE.AND UP0, UPT, UR7, URZ, UPT ;  /* 0x000000ff0700728c */ /* 0x000fe2000bf05270 */
[----:B--2---:R-:W-:Y:S02]  /*15b0*/  FSETP.NEU.AND P1, PT, R27, RZ, PT ;  /* 0x000000ff1b00720b */ /* 0x004fe40003f2d000 */
[----:B----4-:R-:W-:-:S11]  /*15c0*/  FSETP.NEU.AND P0, PT, R19, RZ, PT ;  /* 0x000000ff1300720b */ /* 0x010fd60003f0d000 */
[----:B------:R-:W-:Y:S01]  /*15d0*/  @P1 IMAD.MOV R8, RZ, RZ, R18 ;  /* 0x000000ffff081224 */ /* 0x000fe200078e0212 */
[----:B-----5:R-:W-:-:S04]  /*15e0*/  FSETP.NEU.AND P1, PT, R7, RZ, PT ;  /* 0x000000ff0700720b */ /* 0x020fc80003f2d000 */
        /* <DEDUP_REMOVED lines=12> */
[C---:B------:R-:W-:Y:S02]  /*16b0*/  IADD3 R7, PT, PT, R8.reuse, 0x1, RZ ;  /* 0x0000000108077810 */ /* 0x040fe40007ffe0ff */
[----:B------:R-:W-:Y:S02]  /*16c0*/  @P0 IADD3 R7, PT, PT, R8, RZ, RZ ;  /* 0x000000ff08070210 */ /* 0x000fe40007ffe0ff */
[----:B------:R-:W-:-:S03]  /*16d0*/  FSETP.NEU.AND P0, PT, R24, RZ, PT ;  /* 0x000000ff1800720b */ /* 0x000fc60003f0d000 */
[C---:B------:R-:W-:Y:S02]  /*16e0*/  VIADD R8, R7.reuse, 0x1 ;  /* 0x0000000107087836 */ /* 0x040fe40000000000 */
[----:B------:R-:W-:-:S04]  /*16f0*/  @P1 IADD3 R8, PT, PT, R7, RZ, RZ ;  /* 0x000000ff07081210 */ /* 0x000fc80007ffe0ff */
[----:B------:R-:W-:-:S04]  /*1700*/  IADD3 R18, PT, PT, R8, 0x1, RZ ;  /* 0x0000000108127810 */ /* 0x000fc80007ffe0ff */
[----:B------:R-:W-:Y:S01]  /*1710*/  @P0 IADD3 R18, PT, PT, R8, RZ, RZ ;  /* 0x000000ff08120210 */ /* 0x000fe20007ffe0ff */
[----:B------:R-:W-:Y:S06]  /*1720*/  BRA.U UP0, `(.L_x_5) ;  /* 0xfffffffd004c7547 */ /* 0x000fec000b83ffff */
.L_x_4:
[----:B------:R-:W-:-:S09]  /*1730*/  UISETP.NE.AND UP0, UPT, UR6, URZ, UPT ;  /* 0x000000ff0600728c */ /* 0x000fd2000bf05270 */
[----:B------:R-:W-:Y:S05]  /*1740*/  BRA.U !UP0, `(.L_x_3) ;  /* 0x0000000108547547 */ /* 0x000fea000b800000 */
[----:B------:R-:W2:Y:S01]  /*1750*/  LDC R10, c[0x0][0x38c] ;  /* 0x0000e300ff0a7b82 */ /* 0x000ea20000000800 */
[----:B------:R-:W-:Y:S01]  /*1760*/  IADD3 R0, PT, PT, R0, UR5, -R5 ;  /* 0x0000000500007c10 */ /* 0x000fe2000fffe805 */
[----:B------:R-:W-:-:S06]  /*1770*/  UIADD3 UR6, UPT, UPT, -UR6, URZ, URZ ;  /* 0x000000ff06067290 */ /* 0x000fcc000fffe1ff */
[----:B0-----:R-:W0:Y:S01]  /*1780*/  LDC.64 R6, c[0x0][0x380] ;  /* 0x0000e000ff067b82 */ /* 0x001e220000000a00 */
[C---:B--2---:R-:W-:Y:S02]  /*1790*/  IMAD R11, R10.reuse, UR4, R0 ;  /* 0x000000040a0b7c24 */ /* 0x044fe4000f8e0200 */
[----:B------:R-:W-:-:S07]  /*17a0*/  IMAD R3, R10, UR4, R3 ;  /* 0x000000040a037c24 */ /* 0x000fce000f8e0203 */
.L_x_9:
[----:B0-----:R-:W-:-:S04]  /*17b0*/  IMAD.WIDE R4, R3, 0x4, R6 ;  /* 0x0000000403047825 */ /* 0x001fc800078e0206 */
[C---:B------:R-:W-:Y:S02]  /*17c0*/  IMAD.WIDE R8, R11.reuse, 0x4, R6 ;  /* 0x000000040b087825 */ /* 0x040fe400078e0206 */
[----:B------:R-:W2:Y:S04]  /*17d0*/  LDG.E.CONSTANT R4, desc[UR8][R4.64] ;  /* 0x0000000804047981 */ /* 0x000ea8000c1e9900 */
[----:B------:R-:W3:Y:S01]  /*17e0*/  LDG.E.CONSTANT R8, desc[UR8][R8.64] ;  /* 0x0000000808087981 */ /* 0x000ee2000c1e9900 */
[----:B------:R-:W-:Y:S01]  /*17f0*/  UIADD3 UR6, UPT, UPT, UR6, 0x1, URZ ;  /* 0x0000000106067890 */ /* 0x000fe2000fffe0ff */
[----:B------:R-:W-:Y:S01]  /*1800*/  VIADD R0, R18, 0x1 ;  /* 0x0000000112007836 */ /* 0x000fe20000000000 */
[----:B------:R-:W-:Y:S01]  /*1810*/  IADD3 R11, PT, PT, R11, R10, RZ ;  /* 0x0000000a0b0b7210 */ /* 0x000fe20007ffe0ff */
[----:B------:R-:W-:Y:S01]  /*1820*/  IMAD.IADD R3, R3, 0x1, R10 ;  /* 0x0000000103037824 */ /* 0x000fe200078e020a */
[----:B------:R-:W-:Y:S01]  /*1830*/  UISETP.NE.AND UP0, UPT, UR6, URZ, UPT ;  /* 0x000000ff0600728c */ /* 0x000fe2000bf05270 */
[----:B--2---:R-:W-:-:S02]  /*1840*/  FSETP.NEU.AND P0, PT, R4, RZ, PT ;  /* 0x000000ff0400720b */ /* 0x004fc40003f0d000 */
[----:B---3--:R-:W-:-:S11]  /*1850*/  FSETP.NEU.AND P1, PT, R8, RZ, PT ;  /* 0x000000ff0800720b */ /* 0x008fd60003f2d000 */
[----:B------:R-:W-:-:S04]  /*1860*/  @P0 IADD3 R0, PT, PT, R18, RZ, RZ ;  /* 0x000000ff12000210 */ /* 0x000fc80007ffe0ff */
[C---:B------:R-:W-:Y:S02]  /*1870*/  IADD3 R18, PT, PT, R0.reuse, 0x1, RZ ;  /* 0x0000000100127810 */ /* 0x040fe40007ffe0ff */
[----:B------:R-:W-:Y:S01]  /*1880*/  @P1 IADD3 R18, PT, PT, R0, RZ, RZ ;  /* 0x000000ff00121210 */ /* 0x000fe20007ffe0ff */
[----:B------:R-:W-:Y:S06]  /*1890*/  BRA.U UP0, `(.L_x_9) ;  /* 0xfffffffd00c47547 */ /* 0x000fec000b83ffff */
.L_x_3:
[----:B------:R-:W2:Y:S02]  /*18a0*/  LDC.64 R4, c[0x0][0x390] ;  /* 0x0000e400ff047b82 */ /* 0x000ea40000000a00 */
[----:B--2---:R-:W-:-:S05]  /*18b0*/  IMAD.WIDE R2, R2, 0x4, R4 ;  /* 0x0000000402027825 */ /* 0x004fca00078e0204 */
[----:B------:R-:W-:Y:S01]  /*18c0*/  STG.E desc[UR8][R2.64], R18 ;  /* 0x0000001202007986 */ /* 0x000fe2000c101908 */
[----:B------:R-:W-:Y:S05]  /*18d0*/  EXIT ;  /* 0x000000000000794d */ /* 0x000fea0003800000 */
        .weak           $__internal_0_$__cuda_sm20_sqrt_rn_f32_slowpath
        .type           $__internal_0_$__cuda_sm20_sqrt_rn_f32_slowpath,@function
        .size           $__internal_0_$__cuda_sm20_sqrt_rn_f32_slowpath,(.L_x_12 - $__internal_0_$__cuda_sm20_sqrt_rn_f32_slowpath)
$__internal_0_$__cuda_sm20_sqrt_rn_f32_slowpath:
[----:B------:R-:W-:-:S13]  /*18e0*/  LOP3.LUT P0, RZ, R3, 0x7fffffff, RZ, 0xc0, !PT ;  /* 0x7fffffff03ff7812 */ /* 0x000fda000780c0ff */
[----:B------:R-:W-:Y:S01]  /*18f0*/  @!P0 IMAD.MOV.U32 R4, RZ, RZ, R3 ;  /* 0x000000ffff048224 */ /* 0x000fe200078e0003 */
[----:B------:R-:W-:Y:S06]  /*1900*/  @!P0 BRA `(.L_x_10) ;  /* 0x0000000000408947 */ /* 0x000fec0003800000 */
[----:B------:R-:W-:-:S13]  /*1910*/  FSETP.GEU.FTZ.AND P0, PT, R3, RZ, PT ;  /* 0x000000ff0300720b */ /* 0x000fda0003f1e000 */
[----:B------:R-:W-:Y:S01]  /*1920*/  @!P0 MOV R4, 0x7fffffff ;  /* 0x7fffffff00048802 */ /* 0x000fe20000000f00 */
[----:B------:R-:W-:Y:S06]  /*1930*/  @!P0 BRA `(.L_x_10) ;  /* 0x0000000000348947 */ /* 0x000fec0003800000 */
[----:B------:R-:W-:-:S13]  /*1940*/  FSETP.GTU.FTZ.AND P0, PT, |R3|, +INF , PT ;  /* 0x7f8000000300780b */ /* 0x000fda0003f1c200 */
[----:B------:R-:W-:Y:S01]  /*1950*/  @P0 FADD.FTZ R4, R3, 1 ;  /* 0x3f80000003040421 */ /* 0x000fe20000010000 */
[----:B------:R-:W-:Y:S06]  /*1960*/  @P0 BRA `(.L_x_10) ;  /* 0x0000000000280947 */ /* 0x000fec0003800000 */
[----:B------:R-:W-:-:S13]  /*1970*/  FSETP.NEU.FTZ.AND P0, PT, |R3|, +INF , PT ;  /* 0x7f8000000300780b */ /* 0x000fda0003f1d200 */
[----:B------:R-:W-:-:S04]  /*1980*/  @P0 FFMA R5, R3, 1.84467440737095516160e+19, RZ ;  /* 0x5f80000003050823 */ /* 0x000fc800000000ff */
[----:B------:R-:W0:Y:S02]  /*1990*/  @P0 MUFU.RSQ R4, R5 ;  /* 0x0000000500040308 */ /* 0x000e240000001400 */
[----:B0-----:R-:W-:Y:S01]  /*19a0*/  @P0 FMUL.FTZ R6, R5, R4 ;  /* 0x0000000405060220 */ /* 0x001fe20000410000 */
[----:B------:R-:W-:Y:S01]  /*19b0*/  @P0 FMUL.FTZ R8, R4, 0.5 ;  /* 0x3f00000004080820 */ /* 0x000fe20000410000 */
[----:B------:R-:W-:Y:S02]  /*19c0*/  @!P0 MOV R4, R3 ;  /* 0x0000000300048202 */ /* 0x000fe40000000f00 */
[----:B------:R-:W-:-:S04]  /*19d0*/  @P0 FADD.FTZ R7, -R6, -RZ ;  /* 0x800000ff06070221 */ /* 0x000fc80000010100 */
[----:B------:R-:W-:-:S04]  /*19e0*/  @P0 FFMA R7, R6, R7, R5 ;  /* 0x0000000706070223 */ /* 0x000fc80000000005 */
[----:B------:R-:W-:-:S04]  /*19f0*/  @P0 FFMA R7, R7, R8, R6 ;  /* 0x0000000807070223 */ /* 0x000fc80000000006 */
[----:B------:R-:W-:-:S07]  /*1a00*/  @P0 FMUL.FTZ R4, R7, 2.3283064365386962891e-10 ;  /* 0x2f80000007040820 */ /* 0x000fce0000410000 */
.L_x_10:
[----:B------:R-:W-:Y:S02]  /*1a10*/  HFMA2 R5, -RZ, RZ, 0, 0 ;  /* 0x00000000ff057431 */ /* 0x000fe400000001ff */
[----:B------:R-:W-:Y:S01]  /*1a20*/  IMAD.MOV.U32 R3, RZ, RZ, R4 ;  /* 0x000000ffff037224 */ /* 0x000fe200078e0004 */
[----:B------:R-:W-:-:S04]  /*1a30*/  MOV R4, R9 ;  /* 0x0000000900047202 */ /* 0x000fc80000000f00 */
[----:B------:R-:W-:Y:S05]  /*1a40*/  RET.REL.NODEC R4 `(_Z20jointZeroCountKernelPKfiiPi) ;  /* 0xffffffe4046c7950 */ /* 0x000fea0003c3ffff */
.L_x_11:
[----:B------:R-:W-:-:S00]  /*1a50*/  BRA `(.L_x_11) ;  /* 0xfffffffc00fc7947 */ /* 0x000fc0000383ffff */
[----:B------:R-:W-:-:S00]  /*1a60*/  NOP ;  /* 0x0000000000007918 */ /* 0x000fc00000000000 */
        /* <DEDUP_REMOVED lines=9> */
.L_x_12:


//--------------------- .nv.shared.reserved.0     --------------------------
	.section	.nv.shared.reserved.0,"aw",@nobits
	.weak		__nv_reservedSMEM_offset_0_alias
	.size		__nv_reservedSMEM_offset_0_alias, 0, 64
	.other		__nv_reservedSMEM_offset_0_alias,@"STO_CUDA_RESERVED_SHARED STV_DEFAULT"
__nv_reservedSMEM_offset_0_alias:
	.zero		0
	.zero		64


//--------------------- .nv.constant0._Z20jointZeroCountKernelPKfiiPi --------------------------
	.section	.nv.constant0._Z20jointZeroCountKernelPKfiiPi,"a",@progbits
	.sectionflags	@""
	.align	4
.nv.constant0._Z20jointZeroCountKernelPKfiiPi:
	.zero		920


//--------------------- SYMBOLS --------------------------

	.type		.nv.reservedSmem.offset0,@object
	.size		.nv.reservedSmem.offset0,0x4
